//
// Generated by NVIDIA NVVM Compiler
//
// Compiler Build ID: CL-36424714
// Cuda compilation tools, release 13.0, V13.0.88
// Based on NVVM 20.0.0
//

.version 9.0
.target sm_100
.address_size 64

	// .globl	_Z9vectorSumPfS_i
.global .align 4 .u32 shared_counter;
.extern .shared .align 16 .b8 sdata[];

.visible .entry _Z9vectorSumPfS_i(
	.param .u64 .ptr .align 1 _Z9vectorSumPfS_i_param_0,
	.param .u64 .ptr .align 1 _Z9vectorSumPfS_i_param_1,
	.param .u32 _Z9vectorSumPfS_i_param_2
)
{
	.reg .pred 	%p<6>;
	.reg .b32 	%r<15>;
	.reg .b32 	%f<10>;
	.reg .b64 	%rd<7>;

	ld.param.u64 	%rd1, [_Z9vectorSumPfS_i_param_0];
	ld.param.u64 	%rd2, [_Z9vectorSumPfS_i_param_1];
	ld.param.u32 	%r7, [_Z9vectorSumPfS_i_param_2];
	mov.u32 	%r1, %tid.x;
	mov.u32 	%r8, %ctaid.x;
	mov.u32 	%r14, %ntid.x;
	mad.lo.s32 	%r3, %r8, %r14, %r1;
	setp.ge.s32 	%p1, %r3, %r7;
	mov.f32 	%f9, 0f00000000;
	@%p1 bra 	$L__BB0_2;
	cvta.to.global.u64 	%rd3, %rd1;
	mul.wide.s32 	%rd4, %r3, 4;
	add.s64 	%rd5, %rd3, %rd4;
	ld.global.f32 	%f9, [%rd5];
$L__BB0_2:
	shl.b32 	%r9, %r1, 2;
	mov.u32 	%r10, sdata;
	add.s32 	%r4, %r10, %r9;
	st.shared.f32 	[%r4], %f9;
	bar.sync 	0;
	setp.lt.u32 	%p2, %r14, 2;
	@%p2 bra 	$L__BB0_6;
$L__BB0_3:
	shr.u32 	%r6, %r14, 1;
	setp.ge.u32 	%p3, %r1, %r6;
	@%p3 bra 	$L__BB0_5;
	shl.b32 	%r11, %r6, 2;
	add.s32 	%r12, %r4, %r11;
	ld.shared.f32 	%f4, [%r12];
	ld.shared.f32 	%f5, [%r4];
	add.f32 	%f6, %f4, %f5;
	st.shared.f32 	[%r4], %f6;
$L__BB0_5:
	bar.sync 	0;
	setp.gt.u32 	%p4, %r14, 3;
	mov.u32 	%r14, %r6;
	@%p4 bra 	$L__BB0_3;
$L__BB0_6:
	setp.ne.s32 	%p5, %r1, 0;
	@%p5 bra 	$L__BB0_8;
	ld.shared.f32 	%f7, [sdata];
	cvta.to.global.u64 	%rd6, %rd2;
	atom.global.add.f32 	%f8, [%rd6], %f7;
	atom.global.add.u32 	%r13, [shared_counter], 1;
$L__BB0_8:
	ret;

}


// ===== COMPILED SASS (sm_100) =====

	.target	sm_100

	.elftype	@"ET_EXEC"


//--------------------- .note.nv.tkinfo           --------------------------
	.section	.note.nv.tkinfo,"",@"SHT_NOTE"
	.sectionflags	@"SHF_NOTE_NV_TKINFO"
	.tkinfo
        /*0018*/ 	.word	0x00000002
        /*0030*/ 	.string	""
        /*0030*/ 	.string	"ptxas"
        /*0030*/ 	.string	"Cuda compilation tools, release 13.0, V13.0.88"
        /*0030*/ 	.string	"Build cuda_13.0.r13.0/compiler.36424714_0"
        /*0030*/ 	.string	"-arch sm_100 -m 64 "



//--------------------- .note.nv.cuinfo           --------------------------
	.section	.note.nv.cuinfo,"",@"SHT_NOTE"
	.sectionflags	@"SHF_NOTE_NV_CUINFO"
        /*0018*/ 	.short	0x0002
        /*001a*/ 	.short	0x0064
        /*001c*/ 	.short	0x0082
	.zero		2


//--------------------- .nv.info                  --------------------------
	.section	.nv.info,"",@"SHT_CUDA_INFO"
	.align	4


	//----- nvinfo : EIATTR_REGCOUNT
	.align		4
        /*0000*/ 	.byte	0x04, 0x2f
        /*0002*/ 	.short	(.L_2 - .L_1)
	.align		4
.L_1:
        /*0004*/ 	.word	index@(_Z9vectorSumPfS_i)
        /*0008*/ 	.word	0x0000000c


	//----- nvinfo : EIATTR_FRAME_SIZE
	.align		4
.L_2:
        /*000c*/ 	.byte	0x04, 0x11
        /*000e*/ 	.short	(.L_4 - .L_3)
	.align		4
.L_3:
        /*0010*/ 	.word	index@(_Z9vectorSumPfS_i)
        /*0014*/ 	.word	0x00000000


	//----- nvinfo : EIATTR_MIN_STACK_SIZE
	.align		4
.L_4:
        /*0018*/ 	.byte	0x04, 0x12
        /*001a*/ 	.short	(.L_6 - .L_5)
	.align		4
.L_5:
        /*001c*/ 	.word	index@(_Z9vectorSumPfS_i)
        /*0020*/ 	.word	0x00000000
.L_6:


//--------------------- .nv.compat                --------------------------
	.section	.nv.compat,"",@"SHT_CUDA_COMPAT_INFO"
	.align	4
        /*0000*/ 	.byte	0x02, 0x09, 0x00, 0x00, 0x02, 0x02, 0x01, 0x00, 0x02, 0x05, 0x05, 0x00, 0x03, 0x07, 0x01, 0x01
        /*0010*/ 	.byte	0x02, 0x03, 0x00, 0x00, 0x02, 0x06, 0x01, 0x00, 0x04, 0x0b, 0x08, 0x00, 0x09, 0x00, 0x00, 0x00
        /*0020*/ 	.byte	0x00, 0x00, 0x00, 0x00


//--------------------- .nv.info._Z9vectorSumPfS_i --------------------------
	.section	.nv.info._Z9vectorSumPfS_i,"",@"SHT_CUDA_INFO"
	.sectionflags	@""
	.align	4


	//----- nvinfo : EIATTR_CUDA_API_VERSION
	.align		4
        /*0000*/ 	.byte	0x04, 0x37
        /*0002*/ 	.short	(.L_8 - .L_7)
.L_7:
        /*0004*/ 	.word	0x00000082


	//----- nvinfo : EIATTR_KPARAM_INFO
	.align		4
.L_8:
        /*0008*/ 	.byte	0x04, 0x17
        /*000a*/ 	.short	(.L_10 - .L_9)
.L_9:
        /*000c*/ 	.word	0x00000000
        /*0010*/ 	.short	0x0002
        /*0012*/ 	.short	0x0010
        /*0014*/ 	.byte	0x00, 0xf0, 0x11, 0x00


	//----- nvinfo : EIATTR_KPARAM_INFO
	.align		4
.L_10:
        /*0018*/ 	.byte	0x04, 0x17
        /*001a*/ 	.short	(.L_12 - .L_11)
.L_11:
        /*001c*/ 	.word	0x00000000
        /*0020*/ 	.short	0x0001
        /*0022*/ 	.short	0x0008
        /*0024*/ 	.byte	0x00, 0xf5, 0x21, 0x00


	//----- nvinfo : EIATTR_KPARAM_INFO
	.align		4
.L_12:
        /*0028*/ 	.byte	0x04, 0x17
        /*002a*/ 	.short	(.L_14 - .L_13)
.L_13:
        /*002c*/ 	.word	0x00000000
        /*0030*/ 	.short	0x0000
        /*0032*/ 	.short	0x0000
        /*0034*/ 	.byte	0x00, 0xf5, 0x21, 0x00


	//----- nvinfo : EIATTR_SPARSE_MMA_MASK
	.align		4
.L_14:
        /*0038*/ 	.byte	0x03, 0x50
        /*003a*/ 	.short	0x0000


	//----- nvinfo : EIATTR_MAXREG_COUNT
	.align		4
        /*003c*/ 	.byte	0x03, 0x1b
        /*003e*/ 	.short	0x00ff


	//----- nvinfo : EIATTR_NUM_BARRIERS
	.align		4
        /*0040*/ 	.byte	0x02, 0x4c
        /*0042*/ 	.byte	0x01
	.zero		1


	//----- nvinfo : EIATTR_MERCURY_ISA_VERSION
	.align		4
        /*0044*/ 	.byte	0x03, 0x5f
        /*0046*/ 	.short	0x0101


	//----- nvinfo : EIATTR_VRC_CTA_INIT_COUNT
	.align		4
        /*0048*/ 	.byte	0x02, 0x4a
	.zero		1
	.zero		1


	//----- nvinfo : EIATTR_EXIT_INSTR_OFFSETS
	.align		4
        /*004c*/ 	.byte	0x04, 0x1c
        /*004e*/ 	.short	(.L_16 - .L_15)


	//   ....[0]....
.L_15:
        /*0050*/ 	.word	0x00000200


	//   ....[1]....
        /*0054*/ 	.word	0x000002a0


	//----- nvinfo : EIATTR_CBANK_PARAM_SIZE
	.align		4
.L_16:
        /*0058*/ 	.byte	0x03, 0x19
        /*005a*/ 	.short	0x0014


	//----- nvinfo : EIATTR_PARAM_CBANK
	.align		4
        /*005c*/ 	.byte	0x04, 0x0a
        /*005e*/ 	.short	(.L_18 - .L_17)
	.align		4
.L_17:
        /*0060*/ 	.word	index@(.nv.constant0._Z9vectorSumPfS_i)
        /*0064*/ 	.short	0x0380
        /*0066*/ 	.short	0x0014


	//----- nvinfo : EIATTR_SW_WAR
	.align		4
.L_18:
        /*0068*/ 	.byte	0x04, 0x36
        /*006a*/ 	.short	(.L_20 - .L_19)
.L_19:
        /*006c*/ 	.word	0x00000008
.L_20:


//--------------------- .nv.callgraph             --------------------------
	.section	.nv.callgraph,"",@"SHT_CUDA_CALLGRAPH"
	.align	4
	.sectionentsize	8
	.align		4
        /*0000*/ 	.word	0x00000000
	.align		4
        /*0004*/ 	.word	0xffffffff
	.align		4
        /*0008*/ 	.word	0x00000000
	.align		4
        /*000c*/ 	.word	0xfffffffe
	.align		4
        /*0010*/ 	.word	0x00000000
	.align		4
        /*0014*/ 	.word	0xfffffffd
	.align		4
        /*0018*/ 	.word	0x00000000
	.align		4
        /*001c*/ 	.word	0xfffffffc


//--------------------- .nv.constant4             --------------------------
	.section	.nv.constant4,"a",@progbits
	.align	8
	.align		8
.nv.constant4:
        /*0000*/ 	.dword	shared_counter


//--------------------- .text._Z9vectorSumPfS_i   --------------------------
	.section	.text._Z9vectorSumPfS_i,"ax",@progbits
	.align	128
        .global         _Z9vectorSumPfS_i
        .type           _Z9vectorSumPfS_i,@function
        .size           _Z9vectorSumPfS_i,(.L_x_3 - _Z9vectorSumPfS_i)
        .other          _Z9vectorSumPfS_i,@"STO_CUDA_ENTRY STV_DEFAULT"
_Z9vectorSumPfS_i:
.text._Z9vectorSumPfS_i:
[----:B------:R-:W-:Y:S01]  /*0000*/  LDC R1, c[0x0][0x37c] ;  /* 0x0000df00ff017b82 */ /* 0x000fe20000000800 */
[----:B------:R-:W0:Y:S07]  /*0010*/  S2R R7, SR_TID.X ;  /* 0x0000000000077919 */ /* 0x000e2e0000002100 */
[----:B------:R-:W0:Y:S01]  /*0020*/  S2UR UR4, SR_CTAID.X ;  /* 0x00000000000479c3 */ /* 0x000e220000002500 */
[----:B------:R-:W1:Y:S01]  /*0030*/  LDCU UR5, c[0x0][0x390] ;  /* 0x00007200ff0577ac */ /* 0x000e620008000800 */
[----:B------:R-:W-:Y:S01]  /*0040*/  IMAD.MOV.U32 R4, RZ, RZ, RZ ;  /* 0x000000ffff047224 */ /* 0x000fe200078e00ff */
[----:B------:R-:W2:Y:S05]  /*0050*/  LDCU.64 UR6, c[0x0][0x358] ;  /* 0x00006b00ff0677ac */ /* 0x000eaa0008000a00 */
[----:B------:R-:W0:Y:S02]  /*0060*/  LDC R0, c[0x0][0x360] ;  /* 0x0000d800ff007b82 */ /* 0x000e240000000800 */
[----:B0-----:R-:W-:-:S05]  /*0070*/  IMAD R5, R0, UR4, R7 ;  /* 0x0000000400057c24 */ /* 0x001fca000f8e0207 */
[----:B-1----:R-:W-:-:S13]  /*0080*/  ISETP.GE.AND P0, PT, R5, UR5, PT ;  /* 0x0000000505007c0c */ /* 0x002fda000bf06270 */
[----:B------:R-:W0:Y:S02]  /*0090*/  @!P0 LDC.64 R2, c[0x0][0x380] ;  /* 0x0000e000ff028b82 */ /* 0x000e240000000a00 */
[----:B0-----:R-:W-:-:S05]  /*00a0*/  @!P0 IMAD.WIDE R2, R5, 0x4, R2 ;  /* 0x0000000405028825 */ /* 0x001fca00078e0202 */
[----:B--2---:R-:W2:Y:S01]  /*00b0*/  @!P0 LDG.E R4, desc[UR6][R2.64] ;  /* 0x0000000602048981 */ /* 0x004ea2000c1e1900 */
[----:B------:R-:W0:Y:S01]  /*00c0*/  S2UR UR5, SR_CgaCtaId ;  /* 0x00000000000579c3 */ /* 0x000e220000008800 */
[----:B------:R-:W-:Y:S01]  /*00d0*/  UMOV UR4, 0x400 ;  /* 0x0000040000047882 */ /* 0x000fe20000000000 */
[----:B------:R-:W-:Y:S02]  /*00e0*/  ISETP.GE.U32.AND P1, PT, R0, 0x2, PT ;  /* 0x000000020000780c */ /* 0x000fe40003f26070 */
[----:B------:R-:W-:Y:S01]  /*00f0*/  ISETP.NE.AND P0, PT, R7, RZ, PT ;  /* 0x000000ff0700720c */ /* 0x000fe20003f05270 */
[----:B0-----:R-:W-:-:S06]  /*0100*/  ULEA UR4, UR5, UR4, 0x18 ;  /* 0x0000000405047291 */ /* 0x001fcc000f8ec0ff */
[----:B------:R-:W-:-:S05]  /*0110*/  LEA R5, R7, UR4, 0x2 ;  /* 0x0000000407057c11 */ /* 0x000fca000f8e10ff */
[----:B--2---:R0:W-:Y:S01]  /*0120*/  STS [R5], R4 ;  /* 0x0000000405007388 */ /* 0x0041e20000000800 */
[----:B------:R-:W-:Y:S06]  /*0130*/  BAR.SYNC.DEFER_BLOCKING 0x0 ;  /* 0x0000000000007b1d */ /* 0x000fec0000010000 */
[----:B------:R-:W-:Y:S05]  /*0140*/  @!P1 BRA `(.L_x_0) ;  /* 0x00000000002c9947 */ /* 0x000fea0003800000 */
.L_x_1:
[----:B------:R-:W-:-:S04]  /*0150*/  SHF.R.U32.HI R6, RZ, 0x1, R0 ;  /* 0x00000001ff067819 */ /* 0x000fc80000011600 */
[----:B------:R-:W-:-:S13]  /*0160*/  ISETP.GE.U32.AND P1, PT, R7, R6, PT ;  /* 0x000000060700720c */ /* 0x000fda0003f26070 */
[----:B------:R-:W-:Y:S01]  /*0170*/  @!P1 IMAD R2, R6, 0x4, R5 ;  /* 0x0000000406029824 */ /* 0x000fe200078e0205 */
[----:B------:R-:W-:Y:S05]  /*0180*/  @!P1 LDS R3, [R5] ;  /* 0x0000000005039984 */ /* 0x000fea0000000800 */
[----:B------:R-:W0:Y:S02]  /*0190*/  @!P1 LDS R2, [R2] ;  /* 0x0000000002029984 */ /* 0x000e240000000800 */
[----:B0-----:R-:W-:-:S05]  /*01a0*/  @!P1 FADD R4, R2, R3 ;  /* 0x0000000302049221 */ /* 0x001fca0000000000 */
[----:B------:R1:W-:Y:S01]  /*01b0*/  @!P1 STS [R5], R4 ;  /* 0x0000000405009388 */ /* 0x0003e20000000800 */
[----:B------:R-:W-:Y:S01]  /*01c0*/  BAR.SYNC.DEFER_BLOCKING 0x0 ;  /* 0x0000000000007b1d */ /* 0x000fe20000010000 */
[----:B------:R-:W-:Y:S01]  /*01d0*/  ISETP.GT.U32.AND P1, PT, R0, 0x3, PT ;  /* 0x000000030000780c */ /* 0x000fe20003f24070 */
[----:B------:R-:W-:-:S12]  /*01e0*/  IMAD.MOV.U32 R0, RZ, RZ, R6 ;  /* 0x000000ffff007224 */ /* 0x000fd800078e0006 */
[----:B-1----:R-:W-:Y:S05]  /*01f0*/  @P1 BRA `(.L_x_1) ;  /* 0xfffffffc00d41947 */ /* 0x002fea000383ffff */
.L_x_0:
[----:B------:R-:W-:Y:S05]  /*0200*/  @P0 EXIT ;  /* 0x000000000000094d */ /* 0x000fea0003800000 */
[----:B------:R-:W1:Y:S01]  /*0210*/  S2UR UR5, SR_CgaCtaId ;  /* 0x00000000000579c3 */ /* 0x000e620000008800 */
[----:B------:R-:W-:Y:S01]  /*0220*/  UMOV UR4, 0x400 ;  /* 0x0000040000047882 */ /* 0x000fe20000000000 */
[----:B------:R-:W-:-:S06]  /*0230*/  IMAD.MOV.U32 R9, RZ, RZ, 0x1 ;  /* 0x00000001ff097424 */ /* 0x000fcc00078e00ff */
[----:B------:R-:W2:Y:S08]  /*0240*/  LDC.64 R2, c[0x0][0x388] ;  /* 0x0000e200ff027b82 */ /* 0x000eb00000000a00 */
[----:B0-----:R-:W0:Y:S01]  /*0250*/  LDC.64 R4, c[0x4][RZ] ;  /* 0x01000000ff047b82 */ /* 0x001e220000000a00 */
[----:B-1----:R-:W-:-:S09]  /*0260*/  ULEA UR4, UR5, UR4, 0x18 ;  /* 0x0000000405047291 */ /* 0x002fd2000f8ec0ff */
[----:B------:R-:W2:Y:S04]  /*0270*/  LDS R7, [UR4] ;  /* 0x00000004ff077984 */ /* 0x000ea80008000800 */
[----:B--2---:R-:W-:Y:S04]  /*0280*/  REDG.E.ADD.F32.FTZ.RN.STRONG.GPU desc[UR6][R2.64], R7 ;  /* 0x00000007020079a6 */ /* 0x004fe8000c12f306 */
[----:B0-----:R-:W-:Y:S01]  /*0290*/  REDG.E.ADD.STRONG.GPU desc[UR6][R4.64], R9 ;  /* 0x000000090400798e */ /* 0x001fe2000c12e106 */
[----:B------:R-:W-:Y:S05]  /*02a0*/  EXIT ;  /* 0x000000000000794d */ /* 0x000fea0003800000 */
.L_x_2:
[----:B------:R-:W-:-:S00]  /*02b0*/  BRA `(.L_x_2) ;  /* 0xfffffffc00fc7947 */ /* 0x000fc0000383ffff */
[----:B------:R-:W-:-:S00]  /*02c0*/  NOP ;  /* 0x0000000000007918 */ /* 0x000fc00000000000 */
        /* <DEDUP_REMOVED lines=11> */
.L_x_3:


//--------------------- .nv.shared._Z9vectorSumPfS_i --------------------------
	.section	.nv.shared._Z9vectorSumPfS_i,"aw",@nobits
	.sectionflags	@""
	.align	16
	.zero		1024


//--------------------- .nv.shared.reserved.0     --------------------------
	.section	.nv.shared.reserved.0,"aw",@nobits
	.weak		__nv_reservedSMEM_offset_0_alias
	.size		__nv_reservedSMEM_offset_0_alias, 0, 64
	.other		__nv_reservedSMEM_offset_0_alias,@"STO_CUDA_RESERVED_SHARED STV_DEFAULT"
__nv_reservedSMEM_offset_0_alias:
	.zero		0
	.zero		64


//--------------------- .nv.global                --------------------------
	.section	.nv.global,"aw",@nobits
	.align	4
.nv.global:
	.type		shared_counter,@object
	.size		shared_counter,(.L_0 - shared_counter)
shared_counter:
	.zero		4
.L_0:


//--------------------- .nv.constant0._Z9vectorSumPfS_i --------------------------
	.section	.nv.constant0._Z9vectorSumPfS_i,"a",@progbits
	.sectionflags	@""
	.align	4
.nv.constant0._Z9vectorSumPfS_i:
	.zero		916


//--------------------- SYMBOLS --------------------------

	.type		.nv.reservedSmem.offset0,@object
	.size		.nv.reservedSmem.offset0,0x4
	.type		.nv.reservedSmem.cap,@object
	.size		.nv.reservedSmem.cap,0x4
